	.headerflags	@"EF_CUDA_TEXMODE_UNIFIED EF_CUDA_64BIT_ADDRESS EF_CUDA_ACCELERATORS EF_CUDA_SM90 EF_CUDA_VIRTUAL_SM(EF_CUDA_SM90)"
	.elftype	@"ET_EXEC"


//--------------------- .nv.info                  --------------------------
	.section	.nv.info,"",@"SHT_CUDA_INFO"
	.align	4


	//----- nvinfo : EIATTR_REGCOUNT
	.align		4
        /*0000*/ 	.byte	0x04, 0x2f
        /*0002*/ 	.short	(.L_1 - .L_0)
	.align		4
.L_0:
        /*0004*/ 	.word	index@(triton_poi_fused_cat_7)
        /*0008*/ 	.word	0x00000014


	//----- nvinfo : EIATTR_MIN_STACK_SIZE
	.align		4
.L_1:
        /*000c*/ 	.byte	0x04, 0x12
        /*000e*/ 	.short	(.L_3 - .L_2)
	.align		4
.L_2:
        /*0010*/ 	.word	index@(triton_poi_fused_cat_7)
        /*0014*/ 	.word	0x00000000


	//----- nvinfo : EIATTR_FRAME_SIZE
	.align		4
.L_3:
        /*0018*/ 	.byte	0x04, 0x11
        /*001a*/ 	.short	(.L_5 - .L_4)
	.align		4
.L_4:
        /*001c*/ 	.word	index@(triton_poi_fused_cat_7)
        /*0020*/ 	.word	0x00000000


	//----- nvinfo : EIATTR_MIN_STACK_SIZE
	.align		4
.L_5:
        /*0024*/ 	.byte	0x04, 0x12
        /*0026*/ 	.short	(.L_7 - .L_6)
	.align		4
.L_6:
        /*0028*/ 	.word	index@(triton_poi_fused_cat_7)
        /*002c*/ 	.word	0x00000000
.L_7:


//--------------------- .nv.info.triton_poi_fused_cat_7 --------------------------
	.section	.nv.info.triton_poi_fused_cat_7,"",@"SHT_CUDA_INFO"
	.sectionflags	@""
	.align	4


	//----- nvinfo : EIATTR_CUDA_API_VERSION
	.align		4
        /*0000*/ 	.byte	0x04, 0x37
        /*0002*/ 	.short	(.L_9 - .L_8)
.L_8:
        /*0004*/ 	.word	0x0000007c


	//----- nvinfo : EIATTR_KPARAM_INFO
	.align		4
.L_9:
        /*0008*/ 	.byte	0x04, 0x17
        /*000a*/ 	.short	(.L_11 - .L_10)
.L_10:
        /*000c*/ 	.word	0x00000000
        /*0010*/ 	.short	0x0003
        /*0012*/ 	.short	0x0018
        /*0014*/ 	.byte	0x00, 0xf0, 0x11, 0x00


	//----- nvinfo : EIATTR_KPARAM_INFO
	.align		4
.L_11:
        /*0018*/ 	.byte	0x04, 0x17
        /*001a*/ 	.short	(.L_13 - .L_12)
.L_12:
        /*001c*/ 	.word	0x00000000
        /*0020*/ 	.short	0x0002
        /*0022*/ 	.short	0x0010
        /*0024*/ 	.byte	0x00, 0xf4, 0x21, 0x00


	//----- nvinfo : EIATTR_KPARAM_INFO
	.align		4
.L_13:
        /*0028*/ 	.byte	0x04, 0x17
        /*002a*/ 	.short	(.L_15 - .L_14)
.L_14:
        /*002c*/ 	.word	0x00000000
        /*0030*/ 	.short	0x0001
        /*0032*/ 	.short	0x0008
        /*0034*/ 	.byte	0x00, 0xf4, 0x21, 0x00


	//----- nvinfo : EIATTR_KPARAM_INFO
	.align		4
.L_15:
        /*0038*/ 	.byte	0x04, 0x17
        /*003a*/ 	.short	(.L_17 - .L_16)
.L_16:
        /*003c*/ 	.word	0x00000000
        /*0040*/ 	.short	0x0000
        /*0042*/ 	.short	0x0000
        /*0044*/ 	.byte	0x00, 0xf4, 0x21, 0x00


	//----- nvinfo : EIATTR_SPARSE_MMA_MASK
	.align		4
.L_17:
        /*0048*/ 	.byte	0x03, 0x50
        /*004a*/ 	.short	0x0000


	//----- nvinfo : EIATTR_MAXREG_COUNT
	.align		4
        /*004c*/ 	.byte	0x03, 0x1b
        /*004e*/ 	.short	0x00ff


	//----- nvinfo : EIATTR_EXIT_INSTR_OFFSETS
	.align		4
        /*0050*/ 	.byte	0x04, 0x1c
        /*0052*/ 	.short	(.L_19 - .L_18)


	//   ....[0]....
.L_18:
        /*0054*/ 	.word	0x00000470


	//----- nvinfo : EIATTR_REQNTID
	.align		4
.L_19:
        /*0058*/ 	.byte	0x04, 0x10
        /*005a*/ 	.short	(.L_21 - .L_20)
.L_20:
        /*005c*/ 	.word	0x00000080
        /*0060*/ 	.word	0x00000001
        /*0064*/ 	.word	0x00000001


	//----- nvinfo : EIATTR_CBANK_PARAM_SIZE
	.align		4
.L_21:
        /*0068*/ 	.byte	0x03, 0x19
        /*006a*/ 	.short	0x001c


	//----- nvinfo : EIATTR_PARAM_CBANK
	.align		4
        /*006c*/ 	.byte	0x04, 0x0a
        /*006e*/ 	.short	(.L_23 - .L_22)
	.align		4
.L_22:
        /*0070*/ 	.word	index@(.nv.constant0.triton_poi_fused_cat_7)
        /*0074*/ 	.short	0x0210
        /*0076*/ 	.short	0x001c


	//----- nvinfo : EIATTR_SW_WAR
	.align		4
.L_23:
        /*0078*/ 	.byte	0x04, 0x36
        /*007a*/ 	.short	(.L_25 - .L_24)
.L_24:
        /*007c*/ 	.word	0x00000008
.L_25:


//--------------------- .nv.callgraph             --------------------------
	.section	.nv.callgraph,"",@"SHT_CUDA_CALLGRAPH"
	.align	4
	.sectionentsize	8
	.align		4
        /*0000*/ 	.word	0x00000000
	.align		4
        /*0004*/ 	.word	0xffffffff
	.align		4
        /*0008*/ 	.word	0x00000000
	.align		4
        /*000c*/ 	.word	0xfffffffe
	.align		4
        /*0010*/ 	.word	0x00000000
	.align		4
        /*0014*/ 	.word	0xfffffffd
	.align		4
        /*0018*/ 	.word	0x00000000
	.align		4
        /*001c*/ 	.word	0xfffffffc


//--------------------- .text.triton_poi_fused_cat_7 --------------------------
	.section	.text.triton_poi_fused_cat_7,"ax",@progbits
	.align	128
        .global         triton_poi_fused_cat_7
        .type           triton_poi_fused_cat_7,@function
        .size           triton_poi_fused_cat_7,(.L_x_1 - triton_poi_fused_cat_7)
        .other          triton_poi_fused_cat_7,@"STO_CUDA_ENTRY STV_DEFAULT"
triton_poi_fused_cat_7:
.text.triton_poi_fused_cat_7:
[----:B------:R-:W-:Y:S01]  /*0000*/  LDC R1, c[0x0][0x28] ;  /* 0x00000a00ff017b82 */ /* 0x000fe20000000800 */
[----:B------:R-:W1:Y:S01]  /*0010*/  S2R R0, SR_TID.X ;  /* 0x0000000000007919 */ /* 0x000e620000002100 */
[----:B------:R-:W-:Y:S01]  /*0020*/  ULDC.64 UR4, c[0x0][0x208] ;  /* 0x0000820000047ab9 */ /* 0x000fe20000000a00 */
[----:B------:R-:W-:Y:S01]  /*0030*/  ULDC.64 UR6, c[0x0][0x218] ;  /* 0x0000860000067ab9 */ /* 0x000fe20000000a00 */
[----:B------:R-:W2:Y:S01]  /*0040*/  S2R R3, SR_CTAID.X ;  /* 0x0000000000037919 */ /* 0x000ea20000002500 */
[----:B-1----:R-:W-:-:S05]  /*0050*/  IMAD.SHL.U32 R0, R0, 0x4, RZ ;  /* 0x0000000400007824 */ /* 0x002fca00078e00ff */
[----:B------:R-:W-:-:S05]  /*0060*/  LOP3.LUT R0, R0, 0x1fc, RZ, 0xc0, !PT ;  /* 0x000001fc00007812 */ /* 0x000fca00078ec0ff */
[----:B--2---:R-:W-:Y:S02]  /*0070*/  IMAD R0, R3, 0x200, R0 ;  /* 0x0000020003007824 */ /* 0x004fe400078e0200 */
[----:B------:R-:W1:Y:S03]  /*0080*/  LDC.64 R2, c[0x0][0x210] ;  /* 0x00008400ff027b82 */ /* 0x000e660000000a00 */
[----:B------:R-:W-:-:S04]  /*0090*/  SHF.R.S32.HI R5, RZ, 0x1f, R0 ;  /* 0x0000001fff057819 */ /* 0x000fc80000011400 */
[CC--:B------:R-:W-:Y:S02]  /*00a0*/  LEA.HI R4, R5.reuse, R0.reuse, RZ, 0x4 ;  /* 0x0000000005047211 */ /* 0x0c0fe400078f20ff */
[----:B------:R-:W-:Y:S02]  /*00b0*/  LEA.HI R8, R5, R0, RZ, 0xe ;  /* 0x0000000005087211 */ /* 0x000fe400078f70ff */
[--C-:B------:R-:W-:Y:S02]  /*00c0*/  SHF.R.S32.HI R6, RZ, 0x4, R4.reuse ;  /* 0x00000004ff067819 */ /* 0x100fe40000011404 */
[----:B------:R-:W-:Y:S02]  /*00d0*/  SHF.R.S32.HI R7, RZ, 0x1f, R4 ;  /* 0x0000001fff077819 */ /* 0x000fe40000011404 */
[----:B------:R-:W-:Y:S02]  /*00e0*/  SHF.R.S32.HI R9, RZ, 0xe, R8 ;  /* 0x0000000eff097819 */ /* 0x000fe40000011408 */
[----:B------:R-:W-:-:S02]  /*00f0*/  LEA.HI R7, R7, R6, RZ, 0xa ;  /* 0x0000000607077211 */ /* 0x000fc400078f50ff */
[----:B------:R-:W-:Y:S01]  /*0100*/  LOP3.LUT R5, R4, 0xfffffff0, RZ, 0xc0, !PT ;  /* 0xfffffff004057812 */ /* 0x000fe200078ec0ff */
[----:B------:R-:W-:Y:S01]  /*0110*/  IMAD.SHL.U32 R4, R9, 0x2000, RZ ;  /* 0x0000200009047824 */ /* 0x000fe200078e00ff */
[----:B------:R-:W-:Y:S02]  /*0120*/  LOP3.LUT R7, R7, 0xfffffc00, RZ, 0xc0, !PT ;  /* 0xfffffc0007077812 */ /* 0x000fe400078ec0ff */
[----:B------:R-:W-:Y:S01]  /*0130*/  LOP3.LUT R11, R8, 0xffffc000, RZ, 0xc0, !PT ;  /* 0xffffc000080b7812 */ /* 0x000fe200078ec0ff */
[----:B------:R-:W-:Y:S01]  /*0140*/  IMAD.IADD R5, R0, 0x1, -R5 ;  /* 0x0000000100057824 */ /* 0x000fe200078e0a05 */
[----:B------:R-:W-:Y:S01]  /*0150*/  SHF.R.S32.HI R9, RZ, 0x1f, R4 ;  /* 0x0000001fff097819 */ /* 0x000fe20000011404 */
[----:B------:R-:W-:Y:S01]  /*0160*/  IMAD.IADD R7, R6, 0x1, -R7 ;  /* 0x0000000106077824 */ /* 0x000fe200078e0a07 */
[----:B------:R-:W-:-:S03]  /*0170*/  IADD3 R11, R4, R0, -R11 ;  /* 0x00000000040b7210 */ /* 0x000fc60007ffe80b */
[C---:B------:R-:W-:Y:S01]  /*0180*/  IMAD.SHL.U32 R6, R7.reuse, 0x10, RZ ;  /* 0x0000001007067824 */ /* 0x040fe200078e00ff */
[----:B------:R-:W-:Y:S01]  /*0190*/  ISETP.GE.AND P0, PT, R7, 0x200, PT ;  /* 0x000002000700780c */ /* 0x000fe20003f06270 */
[----:B-1----:R-:W-:Y:S01]  /*01a0*/  IMAD.WIDE R2, R11, 0x4, R2 ;  /* 0x000000040b027825 */ /* 0x002fe200078e0202 */
[----:B------:R-:W-:Y:S02]  /*01b0*/  CS2R R10, SRZ ;  /* 0x00000000000a7805 */ /* 0x000fe4000001ff00 */
[----:B------:R-:W-:Y:S02]  /*01c0*/  ISETP.GT.AND P1, PT, R7, 0x1ff, PT ;  /* 0x000001ff0700780c */ /* 0x000fe40003f24270 */
[----:B------:R-:W-:Y:S02]  /*01d0*/  IADD3 R4, P2, P3, R6, R5, R4 ;  /* 0x0000000506047210 */ /* 0x000fe40007b5e004 */
[----:B------:R-:W-:Y:S02]  /*01e0*/  SHF.R.S32.HI R5, RZ, 0x1f, R5 ;  /* 0x0000001fff057819 */ /* 0x000fe40000011405 */
[----:B------:R-:W-:-:S04]  /*01f0*/  SHF.R.S32.HI R6, RZ, 0x1f, R6 ;  /* 0x0000001fff067819 */ /* 0x000fc80000011406 */
[----:B------:R-:W-:Y:S02]  /*0200*/  IADD3.X R5, R6, R5, R9, P2, P3 ;  /* 0x0000000506057210 */ /* 0x000fe400017e6409 */
[----:B------:R-:W-:Y:S02]  /*0210*/  CS2R R8, SRZ ;  /* 0x0000000000087805 */ /* 0x000fe4000001ff00 */
[----:B------:R-:W-:-:S04]  /*0220*/  LEA R12, P2, R4, UR6, 0x2 ;  /* 0x00000006040c7c11 */ /* 0x000fc8000f8410ff */
[----:B------:R1:W2:Y:S01]  /*0230*/  @!P0 LDG.E.128 R8, desc[UR4][R2.64] ;  /* 0x0000000402088981 */ /* 0x0002a2000c1e1d00 */
[----:B------:R-:W-:Y:S02]  /*0240*/  LEA.HI.X R13, R4, UR7, R5, 0x2, P2 ;  /* 0x00000007040d7c11 */ /* 0x000fe400090f1405 */
[----:B------:R-:W-:Y:S02]  /*0250*/  CS2R R4, SRZ ;  /* 0x0000000000047805 */ /* 0x000fe4000001ff00 */
[----:B------:R-:W-:-:S06]  /*0260*/  CS2R R6, SRZ ;  /* 0x0000000000067805 */ /* 0x000fcc000001ff00 */
[----:B------:R-:W3:Y:S01]  /*0270*/  @P1 LDG.E.128 R4, desc[UR4][R12.64+-0x8000] ;  /* 0xff8000040c041981 */ /* 0x000ee2000c1e1d00 */
[----:B-1----:R-:W1:Y:S02]  /*0280*/  LDC.64 R2, c[0x0][0x220] ;  /* 0x00008800ff027b82 */ /* 0x002e640000000a00 */
[----:B-1----:R-:W-:Y:S01]  /*0290*/  IMAD.WIDE R2, R0, 0x4, R2 ;  /* 0x0000000400027825 */ /* 0x002fe200078e0202 */
[----:B--2---:R-:W-:Y:S02]  /*02a0*/  SEL R8, R8, RZ, !P0 ;  /* 0x000000ff08087207 */ /* 0x004fe40004000000 */
[----:B------:R-:W-:Y:S02]  /*02b0*/  SEL R9, R9, RZ, !P0 ;  /* 0x000000ff09097207 */ /* 0x000fe40004000000 */
[----:B------:R-:W-:Y:S02]  /*02c0*/  FSETP.GT.AND P3, PT, R8, RZ, PT ;  /* 0x000000ff0800720b */ /* 0x000fe40003f64000 */
[----:B------:R-:W-:-:S02]  /*02d0*/  FSETP.GT.AND P4, PT, R9, RZ, PT ;  /* 0x000000ff0900720b */ /* 0x000fc40003f84000 */
[----:B------:R-:W-:Y:S02]  /*02e0*/  SEL R10, R10, RZ, !P0 ;  /* 0x000000ff0a0a7207 */ /* 0x000fe40004000000 */
[----:B------:R-:W-:Y:S02]  /*02f0*/  SEL R11, R11, RZ, !P0 ;  /* 0x000000ff0b0b7207 */ /* 0x000fe40004000000 */
[----:B---3--:R-:W-:Y:S02]  /*0300*/  SEL R15, R4, RZ, P1 ;  /* 0x000000ff040f7207 */ /* 0x008fe40000800000 */
[----:B------:R-:W-:Y:S02]  /*0310*/  SEL R14, R5, RZ, P1 ;  /* 0x000000ff050e7207 */ /* 0x000fe40000800000 */
[----:B------:R-:W-:Y:S01]  /*0320*/  SEL R17, R6, RZ, P1 ;  /* 0x000000ff06117207 */ /* 0x000fe20000800000 */
[----:B------:R-:W-:Y:S01]  /*0330*/  @!P3 FMUL R8, R8, 0.20000000298023223877 ;  /* 0x3e4ccccd0808b820 */ /* 0x000fe20000400000 */
[----:B------:R-:W-:Y:S01]  /*0340*/  SEL R12, R7, RZ, P1 ;  /* 0x000000ff070c7207 */ /* 0x000fe20000800000 */
[----:B------:R-:W-:Y:S01]  /*0350*/  @!P4 FMUL R9, R9, 0.20000000298023223877 ;  /* 0x3e4ccccd0909c820 */ /* 0x000fe20000400000 */
[----:B------:R-:W-:-:S02]  /*0360*/  FSETP.GT.AND P1, PT, R10, RZ, PT ;  /* 0x000000ff0a00720b */ /* 0x000fc40003f24000 */
[----:B------:R-:W-:Y:S02]  /*0370*/  FSETP.GT.AND P2, PT, R11, RZ, PT ;  /* 0x000000ff0b00720b */ /* 0x000fe40003f44000 */
[----:B------:R-:W-:Y:S02]  /*0380*/  FSETP.GT.AND P3, PT, R15, RZ, PT ;  /* 0x000000ff0f00720b */ /* 0x000fe40003f64000 */
[----:B------:R-:W-:Y:S02]  /*0390*/  FSETP.GT.AND P4, PT, R14, RZ, PT ;  /* 0x000000ff0e00720b */ /* 0x000fe40003f84000 */
[----:B------:R-:W-:Y:S02]  /*03a0*/  FSETP.GT.AND P5, PT, R17, RZ, PT ;  /* 0x000000ff1100720b */ /* 0x000fe40003fa4000 */
[----:B------:R-:W-:-:S03]  /*03b0*/  FSETP.GT.AND P6, PT, R12, RZ, PT ;  /* 0x000000ff0c00720b */ /* 0x000fc60003fc4000 */
[----:B------:R-:W-:Y:S02]  /*03c0*/  @!P1 FMUL R10, R10, 0.20000000298023223877 ;  /* 0x3e4ccccd0a0a9820 */ /* 0x000fe40000400000 */
[----:B------:R-:W-:Y:S02]  /*03d0*/  @!P2 FMUL R11, R11, 0.20000000298023223877 ;  /* 0x3e4ccccd0b0ba820 */ /* 0x000fe40000400000 */
[----:B------:R-:W-:Y:S02]  /*03e0*/  @!P3 FMUL R15, R15, 0.20000000298023223877 ;  /* 0x3e4ccccd0f0fb820 */ /* 0x000fe40000400000 */
[----:B------:R-:W-:Y:S02]  /*03f0*/  @!P4 FMUL R14, R14, 0.20000000298023223877 ;  /* 0x3e4ccccd0e0ec820 */ /* 0x000fe40000400000 */
[----:B------:R-:W-:Y:S01]  /*0400*/  @!P5 FMUL R17, R17, 0.20000000298023223877 ;  /* 0x3e4ccccd1111d820 */ /* 0x000fe20000400000 */
[----:B------:R-:W-:Y:S01]  /*0410*/  FSEL R4, R8, R15, !P0 ;  /* 0x0000000f08047208 */ /* 0x000fe20004000000 */
[----:B------:R-:W-:Y:S01]  /*0420*/  @!P6 FMUL R12, R12, 0.20000000298023223877 ;  /* 0x3e4ccccd0c0ce820 */ /* 0x000fe20000400000 */
[----:B------:R-:W-:-:S02]  /*0430*/  FSEL R5, R9, R14, !P0 ;  /* 0x0000000e09057208 */ /* 0x000fc40004000000 */
[----:B------:R-:W-:Y:S02]  /*0440*/  FSEL R6, R10, R17, !P0 ;  /* 0x000000110a067208 */ /* 0x000fe40004000000 */
[----:B------:R-:W-:-:S05]  /*0450*/  FSEL R7, R11, R12, !P0 ;  /* 0x0000000c0b077208 */ /* 0x000fca0004000000 */
[----:B------:R-:W-:Y:S01]  /*0460*/  STG.E.128 desc[UR4][R2.64], R4 ;  /* 0x0000000402007986 */ /* 0x000fe2000c101d04 */
[----:B------:R-:W-:Y:S05]  /*0470*/  EXIT ;  /* 0x000000000000794d */ /* 0x000fea0003800000 */
.L_x_0:
[----:B------:R-:W-:-:S00]  /*0480*/  BRA `(.L_x_0) ;  /* 0xfffffffc00fc7947 */ /* 0x000fc0000383ffff */
[----:B------:R-:W-:-:S00]  /*0490*/  NOP ;  /* 0x0000000000007918 */ /* 0x000fc00000000000 */
        /* <DEDUP_REMOVED lines=14> */
.L_x_1:


//--------------------- .nv.constant0.triton_poi_fused_cat_7 --------------------------
	.section	.nv.constant0.triton_poi_fused_cat_7,"a",@progbits
	.sectionflags	@""
	.align	4
.nv.constant0.triton_poi_fused_cat_7:
	.zero		556
